//
// Generated by NVIDIA NVVM Compiler
//
// Compiler Build ID: CL-36424714
// Cuda compilation tools, release 13.0, V13.0.88
// Based on NVVM 20.0.0
//

.version 9.0
.target sm_100
.address_size 64

	// .globl	_Z14smem_transposeiPfS_
// _ZZ14smem_transposeiPfS_E9smemArray has been demoted

.visible .entry _Z14smem_transposeiPfS_(
	.param .u32 _Z14smem_transposeiPfS__param_0,
	.param .u64 .ptr .align 1 _Z14smem_transposeiPfS__param_1,
	.param .u64 .ptr .align 1 _Z14smem_transposeiPfS__param_2
)
{
	.reg .b32 	%r<25>;
	.reg .b32 	%f<3>;
	.reg .b64 	%rd<9>;
	// demoted variable
	.shared .align 4 .b8 _ZZ14smem_transposeiPfS_E9smemArray[4096];
	ld.param.u32 	%r1, [_Z14smem_transposeiPfS__param_0];
	ld.param.u64 	%rd1, [_Z14smem_transposeiPfS__param_1];
	ld.param.u64 	%rd2, [_Z14smem_transposeiPfS__param_2];
	cvta.to.global.u64 	%rd3, %rd2;
	cvta.to.global.u64 	%rd4, %rd1;
	mov.u32 	%r2, %ntid.x;
	mov.u32 	%r3, %ctaid.x;
	mul.lo.s32 	%r4, %r2, %r3;
	mov.u32 	%r5, %ntid.y;
	mov.u32 	%r6, %ctaid.y;
	mul.lo.s32 	%r7, %r5, %r6;
	mov.u32 	%r8, %tid.y;
	add.s32 	%r9, %r7, %r8;
	mov.u32 	%r10, %tid.x;
	add.s32 	%r11, %r4, %r10;
	mad.lo.s32 	%r12, %r9, %r1, %r11;
	mul.wide.u32 	%rd5, %r12, 4;
	add.s64 	%rd6, %rd4, %rd5;
	ld.global.f32 	%f1, [%rd6];
	shl.b32 	%r13, %r10, 7;
	mov.u32 	%r14, _ZZ14smem_transposeiPfS_E9smemArray;
	add.s32 	%r15, %r14, %r13;
	shl.b32 	%r16, %r8, 2;
	add.s32 	%r17, %r15, %r16;
	st.shared.f32 	[%r17], %f1;
	bar.sync 	0;
	shl.b32 	%r18, %r8, 7;
	add.s32 	%r19, %r14, %r18;
	shl.b32 	%r20, %r10, 2;
	add.s32 	%r21, %r19, %r20;
	ld.shared.f32 	%f2, [%r21];
	add.s32 	%r22, %r4, %r8;
	add.s32 	%r23, %r7, %r10;
	mad.lo.s32 	%r24, %r22, %r1, %r23;
	mul.wide.u32 	%rd7, %r24, 4;
	add.s64 	%rd8, %rd3, %rd7;
	st.global.f32 	[%rd8], %f2;
	ret;

}


// ===== COMPILED SASS (sm_100) =====

	.target	sm_100

	.elftype	@"ET_EXEC"


//--------------------- .note.nv.tkinfo           --------------------------
	.section	.note.nv.tkinfo,"",@"SHT_NOTE"
	.sectionflags	@"SHF_NOTE_NV_TKINFO"
	.tkinfo
        /*0018*/ 	.word	0x00000002
        /*0030*/ 	.string	""
        /*0030*/ 	.string	"ptxas"
        /*0030*/ 	.string	"Cuda compilation tools, release 13.0, V13.0.88"
        /*0030*/ 	.string	"Build cuda_13.0.r13.0/compiler.36424714_0"
        /*0030*/ 	.string	"-arch sm_100 -m 64 "



//--------------------- .note.nv.cuinfo           --------------------------
	.section	.note.nv.cuinfo,"",@"SHT_NOTE"
	.sectionflags	@"SHF_NOTE_NV_CUINFO"
        /*0018*/ 	.short	0x0002
        /*001a*/ 	.short	0x0064
        /*001c*/ 	.short	0x0082
	.zero		2


//--------------------- .nv.info                  --------------------------
	.section	.nv.info,"",@"SHT_CUDA_INFO"
	.align	4


	//----- nvinfo : EIATTR_REGCOUNT
	.align		4
        /*0000*/ 	.byte	0x04, 0x2f
        /*0002*/ 	.short	(.L_1 - .L_0)
	.align		4
.L_0:
        /*0004*/ 	.word	index@(_Z14smem_transposeiPfS_)
        /*0008*/ 	.word	0x00000010


	//----- nvinfo : EIATTR_FRAME_SIZE
	.align		4
.L_1:
        /*000c*/ 	.byte	0x04, 0x11
        /*000e*/ 	.short	(.L_3 - .L_2)
	.align		4
.L_2:
        /*0010*/ 	.word	index@(_Z14smem_transposeiPfS_)
        /*0014*/ 	.word	0x00000000


	//----- nvinfo : EIATTR_MIN_STACK_SIZE
	.align		4
.L_3:
        /*0018*/ 	.byte	0x04, 0x12
        /*001a*/ 	.short	(.L_5 - .L_4)
	.align		4
.L_4:
        /*001c*/ 	.word	index@(_Z14smem_transposeiPfS_)
        /*0020*/ 	.word	0x00000000
.L_5:


//--------------------- .nv.compat                --------------------------
	.section	.nv.compat,"",@"SHT_CUDA_COMPAT_INFO"
	.align	4
        /*0000*/ 	.byte	0x02, 0x09, 0x00, 0x00, 0x02, 0x02, 0x01, 0x00, 0x02, 0x05, 0x05, 0x00, 0x03, 0x07, 0x01, 0x01
        /*0010*/ 	.byte	0x02, 0x03, 0x00, 0x00, 0x02, 0x06, 0x01, 0x00, 0x04, 0x0b, 0x08, 0x00, 0x09, 0x00, 0x00, 0x00
        /*0020*/ 	.byte	0x00, 0x00, 0x00, 0x00


//--------------------- .nv.info._Z14smem_transposeiPfS_ --------------------------
	.section	.nv.info._Z14smem_transposeiPfS_,"",@"SHT_CUDA_INFO"
	.sectionflags	@""
	.align	4


	//----- nvinfo : EIATTR_CUDA_API_VERSION
	.align		4
        /*0000*/ 	.byte	0x04, 0x37
        /*0002*/ 	.short	(.L_7 - .L_6)
.L_6:
        /*0004*/ 	.word	0x00000082


	//----- nvinfo : EIATTR_KPARAM_INFO
	.align		4
.L_7:
        /*0008*/ 	.byte	0x04, 0x17
        /*000a*/ 	.short	(.L_9 - .L_8)
.L_8:
        /*000c*/ 	.word	0x00000000
        /*0010*/ 	.short	0x0002
        /*0012*/ 	.short	0x0010
        /*0014*/ 	.byte	0x00, 0xf5, 0x21, 0x00


	//----- nvinfo : EIATTR_KPARAM_INFO
	.align		4
.L_9:
        /*0018*/ 	.byte	0x04, 0x17
        /*001a*/ 	.short	(.L_11 - .L_10)
.L_10:
        /*001c*/ 	.word	0x00000000
        /*0020*/ 	.short	0x0001
        /*0022*/ 	.short	0x0008
        /*0024*/ 	.byte	0x00, 0xf5, 0x21, 0x00


	//----- nvinfo : EIATTR_KPARAM_INFO
	.align		4
.L_11:
        /*0028*/ 	.byte	0x04, 0x17
        /*002a*/ 	.short	(.L_13 - .L_12)
.L_12:
        /*002c*/ 	.word	0x00000000
        /*0030*/ 	.short	0x0000
        /*0032*/ 	.short	0x0000
        /*0034*/ 	.byte	0x00, 0xf0, 0x11, 0x00


	//----- nvinfo : EIATTR_SPARSE_MMA_MASK
	.align		4
.L_13:
        /*0038*/ 	.byte	0x03, 0x50
        /*003a*/ 	.short	0x0000


	//----- nvinfo : EIATTR_MAXREG_COUNT
	.align		4
        /*003c*/ 	.byte	0x03, 0x1b
        /*003e*/ 	.short	0x00ff


	//----- nvinfo : EIATTR_NUM_BARRIERS
	.align		4
        /*0040*/ 	.byte	0x02, 0x4c
        /*0042*/ 	.byte	0x01
	.zero		1


	//----- nvinfo : EIATTR_MERCURY_ISA_VERSION
	.align		4
        /*0044*/ 	.byte	0x03, 0x5f
        /*0046*/ 	.short	0x0101


	//----- nvinfo : EIATTR_VRC_CTA_INIT_COUNT
	.align		4
        /*0048*/ 	.byte	0x02, 0x4a
	.zero		1
	.zero		1


	//----- nvinfo : EIATTR_EXIT_INSTR_OFFSETS
	.align		4
        /*004c*/ 	.byte	0x04, 0x1c
        /*004e*/ 	.short	(.L_15 - .L_14)


	//   ....[0]....
.L_14:
        /*0050*/ 	.word	0x000001f0


	//----- nvinfo : EIATTR_CBANK_PARAM_SIZE
	.align		4
.L_15:
        /*0054*/ 	.byte	0x03, 0x19
        /*0056*/ 	.short	0x0018


	//----- nvinfo : EIATTR_PARAM_CBANK
	.align		4
        /*0058*/ 	.byte	0x04, 0x0a
        /*005a*/ 	.short	(.L_17 - .L_16)
	.align		4
.L_16:
        /*005c*/ 	.word	index@(.nv.constant0._Z14smem_transposeiPfS_)
        /*0060*/ 	.short	0x0380
        /*0062*/ 	.short	0x0018


	//----- nvinfo : EIATTR_SW_WAR
	.align		4
.L_17:
        /*0064*/ 	.byte	0x04, 0x36
        /*0066*/ 	.short	(.L_19 - .L_18)
.L_18:
        /*0068*/ 	.word	0x00000008
.L_19:


//--------------------- .nv.callgraph             --------------------------
	.section	.nv.callgraph,"",@"SHT_CUDA_CALLGRAPH"
	.align	4
	.sectionentsize	8
	.align		4
        /*0000*/ 	.word	0x00000000
	.align		4
        /*0004*/ 	.word	0xffffffff
	.align		4
        /*0008*/ 	.word	0x00000000
	.align		4
        /*000c*/ 	.word	0xfffffffe
	.align		4
        /*0010*/ 	.word	0x00000000
	.align		4
        /*0014*/ 	.word	0xfffffffd
	.align		4
        /*0018*/ 	.word	0x00000000
	.align		4
        /*001c*/ 	.word	0xfffffffc


//--------------------- .text._Z14smem_transposeiPfS_ --------------------------
	.section	.text._Z14smem_transposeiPfS_,"ax",@progbits
	.align	128
        .global         _Z14smem_transposeiPfS_
        .type           _Z14smem_transposeiPfS_,@function
        .size           _Z14smem_transposeiPfS_,(.L_x_1 - _Z14smem_transposeiPfS_)
        .other          _Z14smem_transposeiPfS_,@"STO_CUDA_ENTRY STV_DEFAULT"
_Z14smem_transposeiPfS_:
.text._Z14smem_transposeiPfS_:
[----:B------:R-:W-:Y:S01]  /*0000*/  LDC R1, c[0x0][0x37c] ;  /* 0x0000df00ff017b82 */ /* 0x000fe20000000800 */
[----:B------:R-:W0:Y:S01]  /*0010*/  S2R R8, SR_CTAID.X ;  /* 0x0000000000087919 */ /* 0x000e220000002500 */
[----:B------:R-:W0:Y:S06]  /*0020*/  LDCU UR8, c[0x0][0x360] ;  /* 0x00006c00ff0877ac */ /* 0x000e2c0008000800 */
[----:B------:R-:W1:Y:S01]  /*0030*/  LDC.64 R2, c[0x0][0x388] ;  /* 0x0000e200ff027b82 */ /* 0x000e620000000a00 */
[----:B------:R-:W2:Y:S01]  /*0040*/  S2R R9, SR_CTAID.Y ;  /* 0x0000000000097919 */ /* 0x000ea20000002600 */
[----:B------:R-:W2:Y:S01]  /*0050*/  LDCU UR9, c[0x0][0x364] ;  /* 0x00006c80ff0977ac */ /* 0x000ea20008000800 */
[----:B------:R-:W0:Y:S01]  /*0060*/  S2R R13, SR_TID.X ;  /* 0x00000000000d7919 */ /* 0x000e220000002100 */
[----:B------:R-:W3:Y:S01]  /*0070*/  LDCU UR10, c[0x0][0x380] ;  /* 0x00007000ff0a77ac */ /* 0x000ee20008000800 */
[----:B------:R-:W2:Y:S01]  /*0080*/  S2R R11, SR_TID.Y ;  /* 0x00000000000b7919 */ /* 0x000ea20000002200 */
[----:B------:R-:W4:Y:S01]  /*0090*/  LDCU.64 UR6, c[0x0][0x358] ;  /* 0x00006b00ff0677ac */ /* 0x000f220008000a00 */
[----:B0-----:R-:W-:-:S02]  /*00a0*/  IMAD R5, R8, UR8, R13 ;  /* 0x0000000808057c24 */ /* 0x001fc4000f8e020d */
[----:B--2---:R-:W-:-:S04]  /*00b0*/  IMAD R0, R9, UR9, R11 ;  /* 0x0000000909007c24 */ /* 0x004fc8000f8e020b */
[----:B---3--:R-:W-:-:S04]  /*00c0*/  IMAD R5, R0, UR10, R5 ;  /* 0x0000000a00057c24 */ /* 0x008fc8000f8e0205 */
[----:B-1----:R-:W-:-:S05]  /*00d0*/  IMAD.WIDE.U32 R2, R5, 0x4, R2 ;  /* 0x0000000405027825 */ /* 0x002fca00078e0002 */
[----:B----4-:R0:W2:Y:S01]  /*00e0*/  LDG.E R0, desc[UR6][R2.64] ;  /* 0x0000000602007981 */ /* 0x0100a2000c1e1900 */
[----:B------:R-:W1:Y:S01]  /*00f0*/  S2UR UR5, SR_CgaCtaId ;  /* 0x00000000000579c3 */ /* 0x000e620000008800 */
[----:B------:R-:W-:Y:S01]  /*0100*/  UMOV UR4, 0x400 ;  /* 0x0000040000047882 */ /* 0x000fe20000000000 */
[----:B------:R-:W-:-:S06]  /*0110*/  IMAD R9, R9, UR9, R13 ;  /* 0x0000000909097c24 */ /* 0x000fcc000f8e020d */
[----:B0-----:R-:W0:Y:S01]  /*0120*/  LDC.64 R2, c[0x0][0x390] ;  /* 0x0000e400ff027b82 */ /* 0x001e220000000a00 */
[----:B-1----:R-:W-:-:S06]  /*0130*/  ULEA UR4, UR5, UR4, 0x18 ;  /* 0x0000000405047291 */ /* 0x002fcc000f8ec0ff */
[----:B------:R-:W-:Y:S02]  /*0140*/  LEA R4, R13, UR4, 0x7 ;  /* 0x000000040d047c11 */ /* 0x000fe4000f8e38ff */
[C---:B------:R-:W-:Y:S02]  /*0150*/  LEA R6, R11.reuse, UR4, 0x7 ;  /* 0x000000040b067c11 */ /* 0x040fe4000f8e38ff */
[----:B------:R-:W-:Y:S01]  /*0160*/  LEA R5, R11, R4, 0x2 ;  /* 0x000000040b057211 */ /* 0x000fe200078e10ff */
[----:B------:R-:W-:Y:S01]  /*0170*/  IMAD R4, R8, UR8, R11 ;  /* 0x0000000808047c24 */ /* 0x000fe2000f8e020b */
[----:B------:R-:W-:-:S03]  /*0180*/  LEA R6, R13, R6, 0x2 ;  /* 0x000000060d067211 */ /* 0x000fc600078e10ff */
[----:B------:R-:W-:-:S04]  /*0190*/  IMAD R9, R4, UR10, R9 ;  /* 0x0000000a04097c24 */ /* 0x000fc8000f8e0209 */
[----:B0-----:R-:W-:Y:S01]  /*01a0*/  IMAD.WIDE.U32 R2, R9, 0x4, R2 ;  /* 0x0000000409027825 */ /* 0x001fe200078e0002 */
[----:B--2---:R-:W-:Y:S01]  /*01b0*/  STS [R5], R0 ;  /* 0x0000000005007388 */ /* 0x004fe20000000800 */
[----:B------:R-:W-:Y:S06]  /*01c0*/  BAR.SYNC.DEFER_BLOCKING 0x0 ;  /* 0x0000000000007b1d */ /* 0x000fec0000010000 */
[----:B------:R-:W0:Y:S04]  /*01d0*/  LDS R7, [R6] ;  /* 0x0000000006077984 */ /* 0x000e280000000800 */
[----:B0-----:R-:W-:Y:S01]  /*01e0*/  STG.E desc[UR6][R2.64], R7 ;  /* 0x0000000702007986 */ /* 0x001fe2000c101906 */
[----:B------:R-:W-:Y:S05]  /*01f0*/  EXIT ;  /* 0x000000000000794d */ /* 0x000fea0003800000 */
.L_x_0:
[----:B------:R-:W-:-:S00]  /*0200*/  BRA `(.L_x_0) ;  /* 0xfffffffc00fc7947 */ /* 0x000fc0000383ffff */
[----:B------:R-:W-:-:S00]  /*0210*/  NOP ;  /* 0x0000000000007918 */ /* 0x000fc00000000000 */
        /* <DEDUP_REMOVED lines=14> */
.L_x_1:


//--------------------- .nv.shared._Z14smem_transposeiPfS_ --------------------------
	.section	.nv.shared._Z14smem_transposeiPfS_,"aw",@nobits
	.sectionflags	@""
	.align	4
.nv.shared._Z14smem_transposeiPfS_:
	.zero		5120


//--------------------- .nv.shared.reserved.0     --------------------------
	.section	.nv.shared.reserved.0,"aw",@nobits
	.weak		__nv_reservedSMEM_offset_0_alias
	.size		__nv_reservedSMEM_offset_0_alias, 0, 64
	.other		__nv_reservedSMEM_offset_0_alias,@"STO_CUDA_RESERVED_SHARED STV_DEFAULT"
__nv_reservedSMEM_offset_0_alias:
	.zero		0
	.zero		64


//--------------------- .nv.constant0._Z14smem_transposeiPfS_ --------------------------
	.section	.nv.constant0._Z14smem_transposeiPfS_,"a",@progbits
	.sectionflags	@""
	.align	4
.nv.constant0._Z14smem_transposeiPfS_:
	.zero		920


//--------------------- SYMBOLS --------------------------

	.type		.nv.reservedSmem.offset0,@object
	.size		.nv.reservedSmem.offset0,0x4
	.type		.nv.reservedSmem.cap,@object
	.size		.nv.reservedSmem.cap,0x4
